//
// Generated by NVIDIA NVVM Compiler
//
// Compiler Build ID: CL-36424714
// Cuda compilation tools, release 13.0, V13.0.88
// Based on NVVM 20.0.0
//

.version 9.0
.target sm_100
.address_size 64

	// .globl	_Z10blurKernelPfS_ii

.visible .entry _Z10blurKernelPfS_ii(
	.param .u64 .ptr .align 1 _Z10blurKernelPfS_ii_param_0,
	.param .u64 .ptr .align 1 _Z10blurKernelPfS_ii_param_1,
	.param .u32 _Z10blurKernelPfS_ii_param_2,
	.param .u32 _Z10blurKernelPfS_ii_param_3
)
{
	.reg .pred 	%p<39>;
	.reg .b32 	%r<84>;
	.reg .b32 	%f<23>;
	.reg .b64 	%rd<14>;

	ld.param.u64 	%rd4, [_Z10blurKernelPfS_ii_param_0];
	ld.param.u64 	%rd3, [_Z10blurKernelPfS_ii_param_1];
	ld.param.u32 	%r43, [_Z10blurKernelPfS_ii_param_2];
	ld.param.u32 	%r45, [_Z10blurKernelPfS_ii_param_3];
	cvta.to.global.u64 	%rd1, %rd4;
	mov.u32 	%r46, %ctaid.x;
	mov.u32 	%r47, %ntid.x;
	mov.u32 	%r48, %tid.x;
	mad.lo.s32 	%r1, %r46, %r47, %r48;
	mov.u32 	%r49, %ctaid.y;
	mov.u32 	%r50, %ntid.y;
	mov.u32 	%r51, %tid.y;
	mad.lo.s32 	%r52, %r49, %r50, %r51;
	setp.ge.s32 	%p6, %r1, %r43;
	setp.ge.s32 	%p7, %r52, %r45;
	or.pred  	%p8, %p6, %p7;
	@%p8 bra 	$L__BB0_18;
	add.s32 	%r55, %r1, -2;
	setp.gt.s32 	%p9, %r1, 1;
	setp.lt.s32 	%p10, %r55, %r43;
	and.pred  	%p1, %p9, %p10;
	add.s32 	%r56, %r1, 1;
	setp.gt.s32 	%p11, %r1, -2;
	setp.lt.s32 	%p12, %r56, %r43;
	and.pred  	%p2, %p11, %p12;
	add.s32 	%r57, %r1, 2;
	setp.gt.s32 	%p13, %r1, -3;
	setp.lt.s32 	%p14, %r57, %r43;
	and.pred  	%p3, %p13, %p14;
	add.s32 	%r58, %r1, 3;
	setp.gt.s32 	%p15, %r1, -4;
	setp.lt.s32 	%p16, %r58, %r43;
	and.pred  	%p4, %p15, %p16;
	add.s32 	%r59, %r52, -3;
	mul.lo.s32 	%r66, %r43, %r59;
	add.s32 	%r65, %r1, %r66;
	mov.b32 	%r71, 0;
	mov.b32 	%r67, -3;
	cvt.s64.s32 	%rd6, %r1;
	mov.u32 	%r64, %r52;
	mov.u32 	%r70, %r71;
$L__BB0_2:
	add.s32 	%r60, %r64, -3;
	setp.gt.s32 	%p17, %r60, -1;
	setp.lt.s32 	%p18, %r60, %r45;
	and.pred  	%p5, %p17, %p18;
	setp.gt.s32 	%p19, %r1, 2;
	add.s32 	%r61, %r1, -3;
	setp.lt.s32 	%p20, %r61, %r43;
	and.pred  	%p21, %p19, %p20;
	and.pred  	%p22, %p5, %p21;
	cvt.s64.s32 	%rd5, %r66;
	add.s64 	%rd7, %rd6, %rd5;
	shl.b64 	%rd8, %rd7, 2;
	add.s64 	%rd2, %rd1, %rd8;
	not.pred 	%p23, %p22;
	@%p23 bra 	$L__BB0_4;
	ld.global.f32 	%f1, [%rd2+-12];
	cvt.rn.f32.s32 	%f2, %r70;
	add.f32 	%f3, %f1, %f2;
	cvt.rzi.s32.f32 	%r70, %f3;
	add.s32 	%r71, %r71, 1;
$L__BB0_4:
	and.pred  	%p24, %p5, %p1;
	not.pred 	%p25, %p24;
	@%p25 bra 	$L__BB0_6;
	ld.global.f32 	%f4, [%rd2+-8];
	cvt.rn.f32.s32 	%f5, %r70;
	add.f32 	%f6, %f4, %f5;
	cvt.rzi.s32.f32 	%r70, %f6;
	add.s32 	%r71, %r71, 1;
$L__BB0_6:
	setp.lt.s32 	%p26, %r1, 1;
	not.pred 	%p27, %p5;
	or.pred  	%p28, %p27, %p26;
	@%p28 bra 	$L__BB0_8;
	ld.global.f32 	%f7, [%rd2+-4];
	cvt.rn.f32.s32 	%f8, %r70;
	add.f32 	%f9, %f7, %f8;
	cvt.rzi.s32.f32 	%r70, %f9;
	add.s32 	%r71, %r71, 1;
$L__BB0_8:
	setp.lt.s32 	%p29, %r1, 0;
	not.pred 	%p30, %p5;
	or.pred  	%p31, %p30, %p29;
	@%p31 bra 	$L__BB0_10;
	mul.wide.s32 	%rd9, %r65, 4;
	add.s64 	%rd10, %rd1, %rd9;
	ld.global.f32 	%f10, [%rd10];
	cvt.rn.f32.s32 	%f11, %r70;
	add.f32 	%f12, %f10, %f11;
	cvt.rzi.s32.f32 	%r70, %f12;
	add.s32 	%r71, %r71, 1;
$L__BB0_10:
	and.pred  	%p32, %p5, %p2;
	not.pred 	%p33, %p32;
	@%p33 bra 	$L__BB0_12;
	ld.global.f32 	%f13, [%rd2+4];
	cvt.rn.f32.s32 	%f14, %r70;
	add.f32 	%f15, %f13, %f14;
	cvt.rzi.s32.f32 	%r70, %f15;
	add.s32 	%r71, %r71, 1;
$L__BB0_12:
	and.pred  	%p34, %p5, %p3;
	not.pred 	%p35, %p34;
	@%p35 bra 	$L__BB0_14;
	ld.global.f32 	%f16, [%rd2+8];
	cvt.rn.f32.s32 	%f17, %r70;
	add.f32 	%f18, %f16, %f17;
	cvt.rzi.s32.f32 	%r70, %f18;
	add.s32 	%r71, %r71, 1;
$L__BB0_14:
	and.pred  	%p36, %p5, %p4;
	not.pred 	%p37, %p36;
	@%p37 bra 	$L__BB0_16;
	ld.global.f32 	%f19, [%rd2+12];
	cvt.rn.f32.s32 	%f20, %r70;
	add.f32 	%f21, %f19, %f20;
	cvt.rzi.s32.f32 	%r70, %f21;
	add.s32 	%r71, %r71, 1;
$L__BB0_16:
	add.s32 	%r67, %r67, 1;
	add.s32 	%r66, %r66, %r43;
	add.s32 	%r65, %r65, %r43;
	add.s32 	%r64, %r64, 1;
	setp.ne.s32 	%p38, %r67, 4;
	@%p38 bra 	$L__BB0_2;
	div.s32 	%r62, %r70, %r71;
	cvt.rn.f32.s32 	%f22, %r62;
	mad.lo.s32 	%r63, %r43, %r52, %r1;
	cvta.to.global.u64 	%rd11, %rd3;
	mul.wide.s32 	%rd12, %r63, 4;
	add.s64 	%rd13, %rd11, %rd12;
	st.global.f32 	[%rd13], %f22;
$L__BB0_18:
	ret;

}


// ===== COMPILED SASS (sm_100) =====

	.target	sm_100

	.elftype	@"ET_EXEC"


//--------------------- .note.nv.tkinfo           --------------------------
	.section	.note.nv.tkinfo,"",@"SHT_NOTE"
	.sectionflags	@"SHF_NOTE_NV_TKINFO"
	.tkinfo
        /*0018*/ 	.word	0x00000002
        /*0030*/ 	.string	""
        /*0030*/ 	.string	"ptxas"
        /*0030*/ 	.string	"Cuda compilation tools, release 13.0, V13.0.88"
        /*0030*/ 	.string	"Build cuda_13.0.r13.0/compiler.36424714_0"
        /*0030*/ 	.string	"-arch sm_100 -m 64 "



//--------------------- .note.nv.cuinfo           --------------------------
	.section	.note.nv.cuinfo,"",@"SHT_NOTE"
	.sectionflags	@"SHF_NOTE_NV_CUINFO"
        /*0018*/ 	.short	0x0002
        /*001a*/ 	.short	0x0064
        /*001c*/ 	.short	0x0082
	.zero		2


//--------------------- .nv.info                  --------------------------
	.section	.nv.info,"",@"SHT_CUDA_INFO"
	.align	4


	//----- nvinfo : EIATTR_REGCOUNT
	.align		4
        /*0000*/ 	.byte	0x04, 0x2f
        /*0002*/ 	.short	(.L_1 - .L_0)
	.align		4
.L_0:
        /*0004*/ 	.word	index@(_Z10blurKernelPfS_ii)
        /*0008*/ 	.word	0x00000013


	//----- nvinfo : EIATTR_FRAME_SIZE
	.align		4
.L_1:
        /*000c*/ 	.byte	0x04, 0x11
        /*000e*/ 	.short	(.L_3 - .L_2)
	.align		4
.L_2:
        /*0010*/ 	.word	index@(_Z10blurKernelPfS_ii)
        /*0014*/ 	.word	0x00000000


	//----- nvinfo : EIATTR_MIN_STACK_SIZE
	.align		4
.L_3:
        /*0018*/ 	.byte	0x04, 0x12
        /*001a*/ 	.short	(.L_5 - .L_4)
	.align		4
.L_4:
        /*001c*/ 	.word	index@(_Z10blurKernelPfS_ii)
        /*0020*/ 	.word	0x00000000
.L_5:


//--------------------- .nv.compat                --------------------------
	.section	.nv.compat,"",@"SHT_CUDA_COMPAT_INFO"
	.align	4
        /*0000*/ 	.byte	0x02, 0x09, 0x00, 0x00, 0x02, 0x02, 0x01, 0x00, 0x02, 0x05, 0x05, 0x00, 0x03, 0x07, 0x01, 0x01
        /*0010*/ 	.byte	0x02, 0x03, 0x00, 0x00, 0x02, 0x06, 0x01, 0x00, 0x04, 0x0b, 0x08, 0x00, 0x09, 0x00, 0x00, 0x00
        /*0020*/ 	.byte	0x00, 0x00, 0x00, 0x00


//--------------------- .nv.info._Z10blurKernelPfS_ii --------------------------
	.section	.nv.info._Z10blurKernelPfS_ii,"",@"SHT_CUDA_INFO"
	.sectionflags	@""
	.align	4


	//----- nvinfo : EIATTR_CUDA_API_VERSION
	.align		4
        /*0000*/ 	.byte	0x04, 0x37
        /*0002*/ 	.short	(.L_7 - .L_6)
.L_6:
        /*0004*/ 	.word	0x00000082


	//----- nvinfo : EIATTR_KPARAM_INFO
	.align		4
.L_7:
        /*0008*/ 	.byte	0x04, 0x17
        /*000a*/ 	.short	(.L_9 - .L_8)
.L_8:
        /*000c*/ 	.word	0x00000000
        /*0010*/ 	.short	0x0003
        /*0012*/ 	.short	0x0014
        /*0014*/ 	.byte	0x00, 0xf0, 0x11, 0x00


	//----- nvinfo : EIATTR_KPARAM_INFO
	.align		4
.L_9:
        /*0018*/ 	.byte	0x04, 0x17
        /*001a*/ 	.short	(.L_11 - .L_10)
.L_10:
        /*001c*/ 	.word	0x00000000
        /*0020*/ 	.short	0x0002
        /*0022*/ 	.short	0x0010
        /*0024*/ 	.byte	0x00, 0xf0, 0x11, 0x00


	//----- nvinfo : EIATTR_KPARAM_INFO
	.align		4
.L_11:
        /*0028*/ 	.byte	0x04, 0x17
        /*002a*/ 	.short	(.L_13 - .L_12)
.L_12:
        /*002c*/ 	.word	0x00000000
        /*0030*/ 	.short	0x0001
        /*0032*/ 	.short	0x0008
        /*0034*/ 	.byte	0x00, 0xf5, 0x21, 0x00


	//----- nvinfo : EIATTR_KPARAM_INFO
	.align		4
.L_13:
        /*0038*/ 	.byte	0x04, 0x17
        /*003a*/ 	.short	(.L_15 - .L_14)
.L_14:
        /*003c*/ 	.word	0x00000000
        /*0040*/ 	.short	0x0000
        /*0042*/ 	.short	0x0000
        /*0044*/ 	.byte	0x00, 0xf5, 0x21, 0x00


	//----- nvinfo : EIATTR_SPARSE_MMA_MASK
	.align		4
.L_15:
        /*0048*/ 	.byte	0x03, 0x50
        /*004a*/ 	.short	0x0000


	//----- nvinfo : EIATTR_MAXREG_COUNT
	.align		4
        /*004c*/ 	.byte	0x03, 0x1b
        /*004e*/ 	.short	0x00ff


	//----- nvinfo : EIATTR_MERCURY_ISA_VERSION
	.align		4
        /*0050*/ 	.byte	0x03, 0x5f
        /*0052*/ 	.short	0x0101


	//----- nvinfo : EIATTR_VRC_CTA_INIT_COUNT
	.align		4
        /*0054*/ 	.byte	0x02, 0x4a
	.zero		1
	.zero		1


	//----- nvinfo : EIATTR_EXIT_INSTR_OFFSETS
	.align		4
        /*0058*/ 	.byte	0x04, 0x1c
        /*005a*/ 	.short	(.L_17 - .L_16)


	//   ....[0]....
.L_16:
        /*005c*/ 	.word	0x000000c0


	//   ....[1]....
        /*0060*/ 	.word	0x00001b10


	//----- nvinfo : EIATTR_CBANK_PARAM_SIZE
	.align		4
.L_17:
        /*0064*/ 	.byte	0x03, 0x19
        /*0066*/ 	.short	0x0018


	//----- nvinfo : EIATTR_PARAM_CBANK
	.align		4
        /*0068*/ 	.byte	0x04, 0x0a
        /*006a*/ 	.short	(.L_19 - .L_18)
	.align		4
.L_18:
        /*006c*/ 	.word	index@(.nv.constant0._Z10blurKernelPfS_ii)
        /*0070*/ 	.short	0x0380
        /*0072*/ 	.short	0x0018


	//----- nvinfo : EIATTR_SW_WAR
	.align		4
.L_19:
        /*0074*/ 	.byte	0x04, 0x36
        /*0076*/ 	.short	(.L_21 - .L_20)
.L_20:
        /*0078*/ 	.word	0x00000008
.L_21:


//--------------------- .nv.callgraph             --------------------------
	.section	.nv.callgraph,"",@"SHT_CUDA_CALLGRAPH"
	.align	4
	.sectionentsize	8
	.align		4
        /*0000*/ 	.word	0x00000000
	.align		4
        /*0004*/ 	.word	0xffffffff
	.align		4
        /*0008*/ 	.word	0x00000000
	.align		4
        /*000c*/ 	.word	0xfffffffe
	.align		4
        /*0010*/ 	.word	0x00000000
	.align		4
        /*0014*/ 	.word	0xfffffffd
	.align		4
        /*0018*/ 	.word	0x00000000
	.align		4
        /*001c*/ 	.word	0xfffffffc


//--------------------- .text._Z10blurKernelPfS_ii --------------------------
	.section	.text._Z10blurKernelPfS_ii,"ax",@progbits
	.align	128
        .global         _Z10blurKernelPfS_ii
        .type           _Z10blurKernelPfS_ii,@function
        .size           _Z10blurKernelPfS_ii,(.L_x_1 - _Z10blurKernelPfS_ii)
        .other          _Z10blurKernelPfS_ii,@"STO_CUDA_ENTRY STV_DEFAULT"
_Z10blurKernelPfS_ii:
.text._Z10blurKernelPfS_ii:
[----:B------:R-:W-:Y:S01]  /*0000*/  LDC R1, c[0x0][0x37c] ;  /* 0x0000df00ff017b82 */ /* 0x000fe20000000800 */
[----:B------:R-:W0:Y:S07]  /*0010*/  S2R R3, SR_TID.Y ;  /* 0x0000000000037919 */ /* 0x000e2e0000002200 */
[----:B------:R-:W1:Y:S01]  /*0020*/  LDC R5, c[0x0][0x360] ;  /* 0x0000d800ff057b82 */ /* 0x000e620000000800 */
[----:B------:R-:W2:Y:S01]  /*0030*/  LDCU.64 UR6, c[0x0][0x390] ;  /* 0x00007200ff0677ac */ /* 0x000ea20008000a00 */
[----:B------:R-:W1:Y:S06]  /*0040*/  S2R R0, SR_TID.X ;  /* 0x0000000000007919 */ /* 0x000e6c0000002100 */
[----:B------:R-:W0:Y:S08]  /*0050*/  S2UR UR5, SR_CTAID.Y ;  /* 0x00000000000579c3 */ /* 0x000e300000002600 */
[----:B------:R-:W0:Y:S08]  /*0060*/  LDC R2, c[0x0][0x364] ;  /* 0x0000d900ff027b82 */ /* 0x000e300000000800 */
[----:B------:R-:W1:Y:S01]  /*0070*/  S2UR UR4, SR_CTAID.X ;  /* 0x00000000000479c3 */ /* 0x000e620000002500 */
[----:B0-----:R-:W-:-:S05]  /*0080*/  IMAD R2, R2, UR5, R3 ;  /* 0x0000000502027c24 */ /* 0x001fca000f8e0203 */
[----:B--2---:R-:W-:Y:S01]  /*0090*/  ISETP.GE.AND P0, PT, R2, UR7, PT ;  /* 0x0000000702007c0c */ /* 0x004fe2000bf06270 */
[----:B-1----:R-:W-:-:S05]  /*00a0*/  IMAD R5, R5, UR4, R0 ;  /* 0x0000000405057c24 */ /* 0x002fca000f8e0200 */
[----:B------:R-:W-:-:S13]  /*00b0*/  ISETP.GE.OR P0, PT, R5, UR6, P0 ;  /* 0x0000000605007c0c */ /* 0x000fda0008706670 */
[----:B------:R-:W-:Y:S05]  /*00c0*/  @P0 EXIT ;  /* 0x000000000000094d */ /* 0x000fea0003800000 */
[----:B------:R-:W0:Y:S01]  /*00d0*/  LDCU.64 UR8, c[0x0][0x380] ;  /* 0x00007000ff0877ac */ /* 0x000e220008000a00 */
[----:B------:R-:W-:Y:S01]  /*00e0*/  VIADD R0, R2, 0xfffffffd ;  /* 0xfffffffd02007836 */ /* 0x000fe20000000000 */
[----:B------:R-:W-:Y:S01]  /*00f0*/  SHF.R.S32.HI R4, RZ, 0x1f, R5 ;  /* 0x0000001fff047819 */ /* 0x000fe20000011405 */
[----:B------:R-:W-:Y:S01]  /*0100*/  VIADD R3, R5, 0xfffffffd ;  /* 0xfffffffd05037836 */ /* 0x000fe20000000000 */
[----:B------:R-:W1:Y:S01]  /*0110*/  LDCU.64 UR4, c[0x0][0x358] ;  /* 0x00006b00ff0477ac */ /* 0x000e620008000a00 */
[C---:B------:R-:W-:Y:S01]  /*0120*/  IMAD R10, R0.reuse, UR6, RZ ;  /* 0x00000006000a7c24 */ /* 0x040fe2000f8e02ff */
[C---:B------:R-:W-:Y:S02]  /*0130*/  ISETP.GE.AND P5, PT, R0.reuse, UR7, PT ;  /* 0x0000000700007c0c */ /* 0x040fe4000bfa6270 */
[----:B------:R-:W-:Y:S02]  /*0140*/  ISETP.GE.AND P0, PT, R3, UR6, PT ;  /* 0x0000000603007c0c */ /* 0x000fe4000bf06270 */
[----:B------:R-:W-:-:S02]  /*0150*/  ISETP.GT.AND P5, PT, R0, -0x1, !P5 ;  /* 0xffffffff0000780c */ /* 0x000fc40006fa4270 */
[C---:B------:R-:W-:Y:S02]  /*0160*/  ISETP.GT.AND P0, PT, R5.reuse, 0x2, !P0 ;  /* 0x000000020500780c */ /* 0x040fe40004704270 */
[----:B------:R-:W-:Y:S02]  /*0170*/  IADD3 R0, P1, PT, R5, R10, RZ ;  /* 0x0000000a05007210 */ /* 0x000fe40007f3e0ff */
[----:B------:R-:W-:Y:S02]  /*0180*/  PLOP3.LUT P3, PT, P5, P0, PT, 0x80, 0x8 ;  /* 0x000000000008781c */ /* 0x000fe40002f61070 */
[----:B------:R-:W-:Y:S02]  /*0190*/  LEA.HI.X.SX32 R3, R10, R4, 0x1, P1 ;  /* 0x000000040a037211 */ /* 0x000fe400008f0eff */
[----:B0-----:R-:W-:-:S04]  /*01a0*/  LEA R6, P1, R0, UR8, 0x2 ;  /* 0x0000000800067c11 */ /* 0x001fc8000f8210ff */
[----:B------:R-:W-:Y:S01]  /*01b0*/  LEA.HI.X R7, R0, UR9, R3, 0x2, P1 ;  /* 0x0000000900077c11 */ /* 0x000fe200088f1403 */
[----:B------:R-:W-:-:S04]  /*01c0*/  VIADD R3, R5, 0xfffffffe ;  /* 0xfffffffe05037836 */ /* 0x000fc80000000000 */
[----:B-1----:R-:W2:Y:S01]  /*01d0*/  @P3 LDG.E R0, desc[UR4][R6.64+-0xc] ;  /* 0xfffff40406003981 */ /* 0x002ea2000c1e1900 */
[----:B------:R-:W-:-:S04]  /*01e0*/  ISETP.GE.AND P4, PT, R3, UR6, PT ;  /* 0x0000000603007c0c */ /* 0x000fc8000bf86270 */
[----:B------:R-:W-:-:S04]  /*01f0*/  ISETP.GT.AND P4, PT, R5, 0x1, !P4 ;  /* 0x000000010500780c */ /* 0x000fc80006784270 */
[----:B------:R-:W-:-:S13]  /*0200*/  PLOP3.LUT P1, PT, P5, P4, PT, 0x80, 0x8 ;  /* 0x000000000008781c */ /* 0x000fda0002f29070 */
[----:B------:R-:W3:Y:S01]  /*0210*/  @P1 LDG.E R14, desc[UR4][R6.64+-0x8] ;  /* 0xfffff804060e1981 */ /* 0x000ee2000c1e1900 */
[C---:B------:R-:W-:Y:S02]  /*0220*/  ISETP.LT.OR P6, PT, R5.reuse, RZ, !P5 ;  /* 0x000000ff0500720c */ /* 0x040fe40006fc1670 */
[----:B------:R-:W-:-:S11]  /*0230*/  ISETP.LT.OR P2, PT, R5, 0x1, !P5 ;  /* 0x000000010500780c */ /* 0x000fd60006f41670 */
[----:B------:R-:W0:Y:S02]  /*0240*/  @!P6 LDC.64 R12, c[0x0][0x380] ;  /* 0x0000e000ff0ceb82 */ /* 0x000e240000000a00 */
[----:B------:R-:W4:Y:S01]  /*0250*/  @!P2 LDG.E R16, desc[UR4][R6.64+-0x4] ;  /* 0xfffffc040610a981 */ /* 0x000f22000c1e1900 */
[----:B------:R-:W-:Y:S02]  /*0260*/  IMAD.MOV.U32 R3, RZ, RZ, RZ ;  /* 0x000000ffff037224 */ /* 0x000fe400078e00ff */
[C---:B------:R-:W-:Y:S02]  /*0270*/  IMAD.IADD R8, R5.reuse, 0x1, R10 ;  /* 0x0000000105087824 */ /* 0x040fe400078e020a */
[----:B------:R-:W-:Y:S02]  /*0280*/  VIADD R9, R5, 0x1 ;  /* 0x0000000105097836 */ /* 0x000fe40000000000 */
[----:B0-----:R-:W-:-:S06]  /*0290*/  @!P6 IMAD.WIDE R12, R8, 0x4, R12 ;  /* 0x00000004080ce825 */ /* 0x001fcc00078e020c */
[----:B------:R-:W5:Y:S01]  /*02a0*/  @!P6 LDG.E R12, desc[UR4][R12.64] ;  /* 0x000000040c0ce981 */ /* 0x000f62000c1e1900 */
[----:B--2---:R-:W-:-:S04]  /*02b0*/  @P3 FADD R11, RZ, R0 ;  /* 0x00000000ff0b3221 */ /* 0x004fc80000000000 */
[----:B------:R-:W0:Y:S01]  /*02c0*/  @P3 F2I.TRUNC.NTZ R3, R11 ;  /* 0x0000000b00033305 */ /* 0x000e22000020f100 */
[----:B------:R-:W-:Y:S02]  /*02d0*/  IMAD.MOV.U32 R0, RZ, RZ, RZ ;  /* 0x000000ffff007224 */ /* 0x000fe400078e00ff */
[----:B------:R-:W-:Y:S01]  /*02e0*/  @P3 IMAD.MOV.U32 R0, RZ, RZ, 0x1 ;  /* 0x00000001ff003424 */ /* 0x000fe200078e00ff */
[----:B------:R-:W-:-:S04]  /*02f0*/  ISETP.GE.AND P3, PT, R9, UR6, PT ;  /* 0x0000000609007c0c */ /* 0x000fc8000bf66270 */
[----:B------:R-:W-:Y:S02]  /*0300*/  ISETP.GT.AND P3, PT, R5, -0x2, !P3 ;  /* 0xfffffffe0500780c */ /* 0x000fe40005f64270 */
[----:B0-----:R-:W-:Y:S01]  /*0310*/  @P1 I2FP.F32.S32 R15, R3 ;  /* 0x00000003000f1245 */ /* 0x001fe20000201400 */
[----:B------:R-:W-:-:S04]  /*0320*/  @P1 VIADD R0, R0, 0x1 ;  /* 0x0000000100001836 */ /* 0x000fc80000000000 */
[----:B---3--:R-:W-:-:S04]  /*0330*/  @P1 FADD R14, R14, R15 ;  /* 0x0000000f0e0e1221 */ /* 0x008fc80000000000 */
[----:B------:R-:W0:Y:S01]  /*0340*/  @P1 F2I.TRUNC.NTZ R3, R14 ;  /* 0x0000000e00031305 */ /* 0x000e22000020f100 */
[----:B------:R-:W-:-:S13]  /*0350*/  PLOP3.LUT P1, PT, P5, P3, PT, 0x80, 0x8 ;  /* 0x000000000008781c */ /* 0x000fda0002f27070 */
[----:B------:R-:W2:Y:S01]  /*0360*/  @P1 LDG.E R11, desc[UR4][R6.64+0x4] ;  /* 0x00000404060b1981 */ /* 0x000ea2000c1e1900 */
[----:B0-----:R-:W-:-:S05]  /*0370*/  @!P2 I2FP.F32.S32 R9, R3 ;  /* 0x000000030009a245 */ /* 0x001fca0000201400 */
[----:B----4-:R-:W-:-:S04]  /*0380*/  @!P2 FADD R16, R9, R16 ;  /* 0x000000100910a221 */ /* 0x010fc80000000000 */
[----:B------:R-:W0:Y:S01]  /*0390*/  @!P2 F2I.TRUNC.NTZ R3, R16 ;  /* 0x000000100003a305 */ /* 0x000e22000020f100 */
[----:B------:R-:W-:Y:S01]  /*03a0*/  @!P2 VIADD R0, R0, 0x1 ;  /* 0x000000010000a836 */ /* 0x000fe20000000000 */
[----:B0-----:R-:W-:-:S05]  /*03b0*/  @!P6 I2FP.F32.S32 R9, R3 ;  /* 0x000000030009e245 */ /* 0x001fca0000201400 */
[----:B-----5:R-:W-:Y:S01]  /*03c0*/  @!P6 FADD R12, R9, R12 ;  /* 0x0000000c090ce221 */ /* 0x020fe20000000000 */
[----:B------:R-:W-:-:S03]  /*03d0*/  VIADD R9, R5, 0x2 ;  /* 0x0000000205097836 */ /* 0x000fc60000000000 */
[----:B------:R-:W0:Y:S02]  /*03e0*/  @!P6 F2I.TRUNC.NTZ R3, R12 ;  /* 0x0000000c0003e305 */ /* 0x000e24000020f100 */
[----:B------:R-:W-:Y:S01]  /*03f0*/  ISETP.GE.AND P2, PT, R9, UR6, PT ;  /* 0x0000000609007c0c */ /* 0x000fe2000bf46270 */
[----:B------:R-:W-:-:S03]  /*0400*/  @!P6 VIADD R0, R0, 0x1 ;  /* 0x000000010000e836 */ /* 0x000fc60000000000 */
[----:B------:R-:W-:-:S04]  /*0410*/  ISETP.GT.AND P2, PT, R5, -0x3, !P2 ;  /* 0xfffffffd0500780c */ /* 0x000fc80005744270 */
[----:B------:R-:W-:Y:S02]  /*0420*/  PLOP3.LUT P6, PT, P5, P2, PT, 0x80, 0x8 ;  /* 0x000000000008781c */ /* 0x000fe40002fc5070 */
[----:B0-----:R-:W-:Y:S01]  /*0430*/  @P1 I2FP.F32.S32 R14, R3 ;  /* 0x00000003000e1245 */ /* 0x001fe20000201400 */
[----:B------:R-:W-:Y:S02]  /*0440*/  VIADD R9, R5, 0x3 ;  /* 0x0000000305097836 */ /* 0x000fe40000000000 */
[----:B------:R-:W-:-:S08]  /*0450*/  @P1 VIADD R0, R0, 0x1 ;  /* 0x0000000100001836 */ /* 0x000fd00000000000 */
[----:B------:R-:W3:Y:S01]  /*0460*/  @P6 LDG.E R13, desc[UR4][R6.64+0x8] ;  /* 0x00000804060d6981 */ /* 0x000ee2000c1e1900 */
[----:B--2---:R-:W-:-:S04]  /*0470*/  @P1 FADD R11, R14, R11 ;  /* 0x0000000b0e0b1221 */ /* 0x004fc80000000000 */
[----:B------:R-:W0:Y:S01]  /*0480*/  @P1 F2I.TRUNC.NTZ R3, R11 ;  /* 0x0000000b00031305 */ /* 0x000e22000020f100 */
[----:B------:R-:W-:-:S04]  /*0490*/  ISETP.GE.AND P1, PT, R9, UR6, PT ;  /* 0x0000000609007c0c */ /* 0x000fc8000bf26270 */
[----:B------:R-:W-:-:S04]  /*04a0*/  ISETP.GT.AND P1, PT, R5, -0x4, !P1 ;  /* 0xfffffffc0500780c */ /* 0x000fc80004f24270 */
[----:B------:R-:W-:-:S13]  /*04b0*/  PLOP3.LUT P5, PT, P5, P1, PT, 0x80, 0x8 ;  /* 0x000000000008781c */ /* 0x000fda0002fa3070 */
[----:B------:R-:W2:Y:S01]  /*04c0*/  @P5 LDG.E R9, desc[UR4][R6.64+0xc] ;  /* 0x00000c0406095981 */ /* 0x000ea2000c1e1900 */
[----:B0-----:R-:W-:Y:S01]  /*04d0*/  @P6 I2FP.F32.S32 R12, R3 ;  /* 0x00000003000c6245 */ /* 0x001fe20000201400 */
[----:B------:R-:W-:Y:S02]  /*04e0*/  VIADD R10, R10, UR6 ;  /* 0x000000060a0a7c36 */ /* 0x000fe40008000000 */
[----:B------:R-:W-:Y:S02]  /*04f0*/  @P6 VIADD R0, R0, 0x1 ;  /* 0x0000000100006836 */ /* 0x000fe40000000000 */
[----:B------:R-:W-:Y:S02]  /*0500*/  VIADD R11, R2, 0xfffffffe ;  /* 0xfffffffe020b7836 */ /* 0x000fe40000000000 */
[----:B---3--:R-:W-:-:S04]  /*0510*/  @P6 FADD R13, R12, R13 ;  /* 0x0000000d0c0d6221 */ /* 0x008fc80000000000 */
[----:B------:R-:W0:Y:S01]  /*0520*/  @P6 F2I.TRUNC.NTZ R3, R13 ;  /* 0x0000000d00036305 */ /* 0x000e22000020f100 */
[----:B------:R-:W-:Y:S01]  /*0530*/  @P5 VIADD R0, R0, 0x1 ;  /* 0x0000000100005836 */ /* 0x000fe20000000000 */
[----:B0-----:R-:W-:-:S05]  /*0540*/  @P5 I2FP.F32.S32 R12, R3 ;  /* 0x00000003000c5245 */ /* 0x001fca0000201400 */
[----:B--2---:R-:W-:Y:S01]  /*0550*/  @P5 FADD R9, R12, R9 ;  /* 0x000000090c095221 */ /* 0x004fe20000000000 */
[----:B------:R-:W-:-:S03]  /*0560*/  IADD3 R12, P6, PT, R5, R10, RZ ;  /* 0x0000000a050c7210 */ /* 0x000fc60007fde0ff */
[----:B------:R-:W0:Y:S01]  /*0570*/  @P5 F2I.TRUNC.NTZ R3, R9 ;  /* 0x0000000900035305 */ /* 0x000e22000020f100 */
[C---:B------:R-:W-:Y:S02]  /*0580*/  ISETP.GE.AND P5, PT, R11.reuse, UR7, PT ;  /* 0x000000070b007c0c */ /* 0x040fe4000bfa6270 */
[----:B------:R-:W-:Y:S02]  /*0590*/  LEA.HI.X.SX32 R7, R10, R4, 0x1, P6 ;  /* 0x000000040a077211 */ /* 0x000fe400030f0eff */
[C---:B------:R-:W-:Y:S02]  /*05a0*/  LEA R6, P6, R12.reuse, UR8, 0x2 ;  /* 0x000000080c067c11 */ /* 0x040fe4000f8c10ff */
[----:B------:R-:W-:Y:S02]  /*05b0*/  ISETP.GT.AND P5, PT, R11, -0x1, !P5 ;  /* 0xffffffff0b00780c */ /* 0x000fe40006fa4270 */
[----:B------:R-:W-:Y:S02]  /*05c0*/  LEA.HI.X R7, R12, UR9, R7, 0x2, P6 ;  /* 0x000000090c077c11 */ /* 0x000fe4000b0f1407 */
[----:B------:R-:W-:-:S13]  /*05d0*/  PLOP3.LUT P6, PT, P5, P0, PT, 0x80, 0x8 ;  /* 0x000000000008781c */ /* 0x000fda0002fc1070 */
[----:B------:R-:W2:Y:S01]  /*05e0*/  @P6 LDG.E R11, desc[UR4][R6.64+-0xc] ;  /* 0xfffff404060b6981 */ /* 0x000ea2000c1e1900 */
[----:B0-----:R-:W-:Y:S01]  /*05f0*/  @P6 I2FP.F32.S32 R12, R3 ;  /* 0x00000003000c6245 */ /* 0x001fe20000201400 */
[----:B------:R-:W-:-:S04]  /*0600*/  @P6 VIADD R0, R0, 0x1 ;  /* 0x0000000100006836 */ /* 0x000fc80000000000 */
[----:B--2---:R-:W-:-:S04]  /*0610*/  @P6 FADD R11, R12, R11 ;  /* 0x0000000b0c0b6221 */ /* 0x004fc80000000000 */
[----:B------:R-:W0:Y:S01]  /*0620*/  @P6 F2I.TRUNC.NTZ R3, R11 ;  /* 0x0000000b00036305 */ /* 0x000e22000020f100 */
[----:B------:R-:W-:-:S13]  /*0630*/  PLOP3.LUT P6, PT, P5, P4, PT, 0x80, 0x8 ;  /* 0x000000000008781c */ /* 0x000fda0002fc9070 */
[----:B------:R-:W2:Y:S01]  /*0640*/  @P6 LDG.E R9, desc[UR4][R6.64+-0x8] ;  /* 0xfffff80406096981 */ /* 0x000ea2000c1e1900 */
[----:B0-----:R-:W-:Y:S01]  /*0650*/  @P6 I2FP.F32.S32 R12, R3 ;  /* 0x00000003000c6245 */ /* 0x001fe20000201400 */
[----:B------:R-:W-:-:S04]  /*0660*/  @P6 VIADD R0, R0, 0x1 ;  /* 0x0000000100006836 */ /* 0x000fc80000000000 */
[----:B--2---:R-:W-:-:S04]  /*0670*/  @P6 FADD R9, R12, R9 ;  /* 0x000000090c096221 */ /* 0x004fc80000000000 */
[----:B------:R-:W0:Y:S01]  /*0680*/  @P6 F2I.TRUNC.NTZ R3, R9 ;  /* 0x0000000900036305 */ /* 0x000e22000020f100 */
[----:B------:R-:W-:-:S13]  /*0690*/  ISETP.LT.OR P6, PT, R5, 0x1, !P5 ;  /* 0x000000010500780c */ /* 0x000fda0006fc1670 */
[----:B------:R-:W2:Y:S01]  /*06a0*/  @!P6 LDG.E R12, desc[UR4][R6.64+-0x4] ;  /* 0xfffffc04060ce981 */ /* 0x000ea2000c1e1900 */
[----:B0-----:R-:W-:Y:S01]  /*06b0*/  @!P6 I2FP.F32.S32 R13, R3 ;  /* 0x00000003000de245 */ /* 0x001fe20000201400 */
[----:B------:R-:W-:Y:S02]  /*06c0*/  @!P6 VIADD R0, R0, 0x1 ;  /* 0x000000010000e836 */ /* 0x000fe40000000000 */
[----:B------:R-:W-:Y:S02]  /*06d0*/  VIADD R8, R8, UR6 ;  /* 0x0000000608087c36 */ /* 0x000fe40008000000 */
[----:B--2---:R-:W-:-:S04]  /*06e0*/  @!P6 FADD R11, R13, R12 ;  /* 0x0000000c0d0be221 */ /* 0x004fc80000000000 */
[----:B------:R-:W0:Y:S01]  /*06f0*/  @!P6 F2I.TRUNC.NTZ R3, R11 ;  /* 0x0000000b0003e305 */ /* 0x000e22000020f100 */
[----:B------:R-:W-:-:S13]  /*0700*/  ISETP.LT.OR P6, PT, R5, RZ, !P5 ;  /* 0x000000ff0500720c */ /* 0x000fda0006fc1670 */
[----:B------:R-:W1:Y:S02]  /*0710*/  @!P6 LDC.64 R12, c[0x0][0x380] ;  /* 0x0000e000ff0ceb82 */ /* 0x000e640000000a00 */
[----:B-1----:R-:W-:-:S06]  /*0720*/  @!P6 IMAD.WIDE R12, R8, 0x4, R12 ;  /* 0x00000004080ce825 */ /* 0x002fcc00078e020c */
[----:B------:R-:W2:Y:S01]  /*0730*/  @!P6 LDG.E R12, desc[UR4][R12.64] ;  /* 0x000000040c0ce981 */ /* 0x000ea2000c1e1900 */
[----:B0-----:R-:W-:Y:S01]  /*0740*/  @!P6 I2FP.F32.S32 R9, R3 ;  /* 0x000000030009e245 */ /* 0x001fe20000201400 */
[----:B------:R-:W-:-:S04]  /*0750*/  @!P6 VIADD R0, R0, 0x1 ;  /* 0x000000010000e836 */ /* 0x000fc80000000000 */
[----:B--2---:R-:W-:-:S04]  /*0760*/  @!P6 FADD R9, R9, R12 ;  /* 0x0000000c0909e221 */ /* 0x004fc80000000000 */
[----:B------:R-:W0:Y:S01]  /*0770*/  @!P6 F2I.TRUNC.NTZ R3, R9 ;  /* 0x000000090003e305 */ /* 0x000e22000020f100 */
[----:B------:R-:W-:-:S13]  /*0780*/  PLOP3.LUT P6, PT, P5, P3, PT, 0x80, 0x8 ;  /* 0x000000000008781c */ /* 0x000fda0002fc7070 */
[----:B------:R-:W2:Y:S01]  /*0790*/  @P6 LDG.E R11, desc[UR4][R6.64+0x4] ;  /* 0x00000404060b6981 */ /* 0x000ea2000c1e1900 */
[----:B0-----:R-:W-:Y:S01]  /*07a0*/  @P6 I2FP.F32.S32 R14, R3 ;  /* 0x00000003000e6245 */ /* 0x001fe20000201400 */
[----:B------:R-:W-:-:S04]  /*07b0*/  @P6 VIADD R0, R0, 0x1 ;  /* 0x0000000100006836 */ /* 0x000fc80000000000 */
[----:B--2---:R-:W-:-:S04]  /*07c0*/  @P6 FADD R11, R14, R11 ;  /* 0x0000000b0e0b6221 */ /* 0x004fc80000000000 */
[----:B------:R-:W0:Y:S01]  /*07d0*/  @P6 F2I.TRUNC.NTZ R3, R11 ;  /* 0x0000000b00036305 */ /* 0x000e22000020f100 */
[----:B------:R-:W-:Y:S02]  /*07e0*/  PLOP3.LUT P6, PT, P5, P2, PT, 0x80, 0x8 ;  /* 0x000000000008781c */ /* 0x000fe40002fc5070 */
[----:B------:R-:W-:-:S11]  /*07f0*/  PLOP3.LUT P5, PT, P5, P1, PT, 0x80, 0x8 ;  /* 0x000000000008781c */ /* 0x000fd60002fa3070 */
[----:B------:R-:W2:Y:S04]  /*0800*/  @P6 LDG.E R12, desc[UR4][R6.64+0x8] ;  /* 0x00000804060c6981 */ /* 0x000ea8000c1e1900 */
[----:B------:R-:W3:Y:S01]  /*0810*/  @P5 LDG.E R9, desc[UR4][R6.64+0xc] ;  /* 0x00000c0406095981 */ /* 0x000ee2000c1e1900 */
[----:B0-----:R-:W-:Y:S01]  /*0820*/  @P6 I2FP.F32.S32 R13, R3 ;  /* 0x00000003000d6245 */ /* 0x001fe20000201400 */
[----:B------:R-:W-:-:S04]  /*0830*/  @P6 VIADD R0, R0, 0x1 ;  /* 0x0000000100006836 */ /* 0x000fc80000000000 */
[----:B------:R-:W-:Y:S02]  /*0840*/  @P5 VIADD R0, R0, 0x1 ;  /* 0x0000000100005836 */ /* 0x000fe40000000000 */
[----:B--2---:R-:W-:-:S04]  /*0850*/  @P6 FADD R12, R13, R12 ;  /* 0x0000000c0d0c6221 */ /* 0x004fc80000000000 */
[----:B------:R-:W0:Y:S02]  /*0860*/  @P6 F2I.TRUNC.NTZ R3, R12 ;  /* 0x0000000c00036305 */ /* 0x000e24000020f100 */
[----:B0-----:R-:W-:-:S05]  /*0870*/  @P5 I2FP.F32.S32 R14, R3 ;  /* 0x00000003000e5245 */ /* 0x001fca0000201400 */
[----:B---3--:R-:W-:Y:S01]  /*0880*/  @P5 FADD R13, R14, R9 ;  /* 0x000000090e0d5221 */ /* 0x008fe20000000000 */
[----:B------:R-:W-:Y:S02]  /*0890*/  VIADD R9, R10, UR6 ;  /* 0x000000060a097c36 */ /* 0x000fe40008000000 */
[----:B------:R-:W-:Y:S01]  /*08a0*/  VIADD R10, R2, 0xffffffff ;  /* 0xffffffff020a7836 */ /* 0x000fe20000000000 */
[----:B------:R-:W0:Y:S02]  /*08b0*/  @P5 F2I.TRUNC.NTZ R3, R13 ;  /* 0x0000000d00035305 */ /* 0x000e24000020f100 */
[----:B------:R-:W-:Y:S02]  /*08c0*/  IADD3 R11, P6, PT, R5, R9, RZ ;  /* 0x00000009050b7210 */ /* 0x000fe40007fde0ff */
[----:B------:R-:W-:Y:S02]  /*08d0*/  ISETP.GE.AND P5, PT, R10, UR7, PT ;  /* 0x000000070a007c0c */ /* 0x000fe4000bfa6270 */
[----:B------:R-:W-:-:S02]  /*08e0*/  LEA.HI.X.SX32 R14, R9, R4, 0x1, P6 ;  /* 0x00000004090e7211 */ /* 0x000fc400030f0eff */
        /* <DEDUP_REMOVED lines=41> */
[----:B------:R-:W-:Y:S02]  /*0b80*/  VIADD R9, R9, UR6 ;  /* 0x0000000609097c36 */ /* 0x000fe40008000000 */
[----:B------:R-:W-:-:S04]  /*0b90*/  @P6 VIADD R0, R0, 0x1 ;  /* 0x0000000100006836 */ /* 0x000fc80000000000 */
[----:B------:R-:W-:Y:S02]  /*0ba0*/  @P5 VIADD R0, R0, 0x1 ;  /* 0x0000000100005836 */ /* 0x000fe40000000000 */
[----:B--2---:R-:W-:-:S04]  /*0bb0*/  @P6 FADD R10, R15, R10 ;  /* 0x0000000a0f0a6221 */ /* 0x004fc80000000000 */
[----:B------:R-:W0:Y:S02]  /*0bc0*/  @P6 F2I.TRUNC.NTZ R3, R10 ;  /* 0x0000000a00036305 */ /* 0x000e24000020f100 */
[----:B0-----:R-:W-:-:S05]  /*0bd0*/  @P5 I2FP.F32.S32 R12, R3 ;  /* 0x00000003000c5245 */ /* 0x001fca0000201400 */
[----:B---3--:R-:W-:Y:S01]  /*0be0*/  @P5 FADD R11, R12, R11 ;  /* 0x0000000b0c0b5221 */ /* 0x008fe20000000000 */
[----:B------:R-:W-:-:S03]  /*0bf0*/  IADD3 R12, P6, PT, R5, R9, RZ ;  /* 0x00000009050c7210 */ /* 0x000fc60007fde0ff */
[----:B------:R-:W0:Y:S01]  /*0c00*/  @P5 F2I.TRUNC.NTZ R3, R11 ;  /* 0x0000000b00035305 */ /* 0x000e22000020f100 */
[----:B------:R-:W-:Y:S02]  /*0c10*/  ISETP.GE.AND P5, PT, R2, UR7, PT ;  /* 0x0000000702007c0c */ /* 0x000fe4000bfa6270 */
[----:B------:R-:W-:Y:S02]  /*0c20*/  LEA.HI.X.SX32 R7, R9, R4, 0x1, P6 ;  /* 0x0000000409077211 */ /* 0x000fe400030f0eff */
[----:B------:R-:W-:Y:S02]  /*0c30*/  LEA R6, P6, R12, UR8, 0x2 ;  /* 0x000000080c067c11 */ /* 0x000fe4000f8c10ff */
        /* <DEDUP_REMOVED lines=44> */
[----:B------:R-:W0:Y:S01]  /*0f00*/  @P6 F2I.TRUNC.NTZ R3, R10 ;  /* 0x0000000a00036305 */ /* 0x000e22000020f100 */
[----:B------:R-:W-:Y:S02]  /*0f10*/  IADD3 R13, P6, PT, R5, R9, RZ ;  /* 0x00000009050d7210 */ /* 0x000fe40007fde0ff */
[----:B0-----:R-:W-:-:S05]  /*0f20*/  @P5 I2FP.F32.S32 R12, R3 ;  /* 0x00000003000c5245 */ /* 0x001fca0000201400 */
[----:B---3--:R-:W-:Y:S01]  /*0f30*/  @P5 FADD R11, R12, R11 ;  /* 0x0000000b0c0b5221 */ /* 0x008fe20000000000 */
[----:B------:R-:W-:-:S03]  /*0f40*/  VIADD R12, R2, 0x1 ;  /* 0x00000001020c7836 */ /* 0x000fc60000000000 */
[----:B------:R-:W0:Y:S02]  /*0f50*/  @P5 F2I.TRUNC.NTZ R3, R11 ;  /* 0x0000000b00035305 */ /* 0x000e24000020f100 */
[C---:B------:R-:W-:Y:S02]  /*0f60*/  ISETP.GE.AND P5, PT, R12.reuse, UR7, PT ;  /* 0x000000070c007c0c */ /* 0x040fe4000bfa6270 */
[----:B------:R-:W-:Y:S02]  /*0f70*/  LEA.HI.X.SX32 R14, R9, R4, 0x1, P6 ;  /* 0x00000004090e7211 */ /* 0x000fe400030f0eff */
[C---:B------:R-:W-:Y:S02]  /*0f80*/  LEA R6, P6, R13.reuse, UR8, 0x2 ;  /* 0x000000080d067c11 */ /* 0x040fe4000f8c10ff */
[----:B------:R-:W-:Y:S02]  /*0f90*/  ISETP.GT.AND P5, PT, R12, -0x1, !P5 ;  /* 0xffffffff0c00780c */ /* 0x000fe40006fa4270 */
[----:B------:R-:W-:-:S02]  /*0fa0*/  LEA.HI.X R7, R13, UR9, R14, 0x2, P6 ;  /* 0x000000090d077c11 */ /* 0x000fc4000b0f140e */
        /* <DEDUP_REMOVED lines=88> */
[----:B------:R-:W-:-:S13]  /*1530*/  PLOP3.LUT P5, PT, P5, P1, PT, 0x80, 0x8 ;  /* 0x000000000008781c */ /* 0x000fda0002fa3070 */
[----:B------:R-:W3:Y:S01]  /*1540*/  @P5 LDG.E R13, desc[UR4][R6.64+0xc] ;  /* 0x00000c04060d5981 */ /* 0x000ee2000c1e1900 */
[----:B0-----:R-:W-:Y:S01]  /*1550*/  @P6 I2FP.F32.S32 R15, R3 ;  /* 0x00000003000f6245 */ /* 0x001fe20000201400 */
[----:B------:R-:W-:Y:S02]  /*1560*/  VIADD R9, R9, UR6 ;  /* 0x0000000609097c36 */ /* 0x000fe40008000000 */
[----:B------:R-:W-:-:S04]  /*1570*/  @P6 VIADD R0, R0, 0x1 ;  /* 0x0000000100006836 */ /* 0x000fc80000000000 */
[----:B------:R-:W-:Y:S02]  /*1580*/  @P5 VIADD R0, R0, 0x1 ;  /* 0x0000000100005836 */ /* 0x000fe40000000000 */
[----:B--2---:R-:W-:-:S04]  /*1590*/  @P6 FADD R12, R15, R12 ;  /* 0x0000000c0f0c6221 */ /* 0x004fc80000000000 */
[----:B------:R-:W0:Y:S01]  /*15a0*/  @P6 F2I.TRUNC.NTZ R3, R12 ;  /* 0x0000000c00036305 */ /* 0x000e22000020f100 */
[----:B------:R-:W-:-:S04]  /*15b0*/  IADD3 R11, P6, PT, R5, R9, RZ ;  /* 0x00000009050b7210 */ /* 0x000fc80007fde0ff */
[----:B------:R-:W-:Y:S01]  /*15c0*/  LEA.HI.X.SX32 R14, R9, R4, 0x1, P6 ;  /* 0x00000004090e7211 */ /* 0x000fe200030f0eff */
[----:B------:R-:W-:Y:S01]  /*15d0*/  VIADD R4, R2, 0x3 ;  /* 0x0000000302047836 */ /* 0x000fe20000000000 */
[----:B------:R-:W-:-:S04]  /*15e0*/  LEA R8, P6, R11, UR8, 0x2 ;  /* 0x000000080b087c11 */ /* 0x000fc8000f8c10ff */
[----:B------:R-:W-:Y:S02]  /*15f0*/  LEA.HI.X R9, R11, UR9, R14, 0x2, P6 ;  /* 0x000000090b097c11 */ /* 0x000fe4000b0f140e */
[----:B------:R-:W-:-:S04]  /*1600*/  ISETP.GE.AND P6, PT, R4, UR7, PT ;  /* 0x0000000704007c0c */ /* 0x000fc8000bfc6270 */
[----:B------:R-:W-:-:S04]  /*1610*/  ISETP.GT.AND P6, PT, R4, -0x1, !P6 ;  /* 0xffffffff0400780c */ /* 0x000fc800077c4270 */
[----:B------:R-:W-:Y:S02]  /*1620*/  PLOP3.LUT P0, PT, P6, P0, PT, 0x80, 0x8 ;  /* 0x000000000008781c */ /* 0x000fe40003701070 */
[----:B------:R-:W-:-:S11]  /*1630*/  PLOP3.LUT P4, PT, P6, P4, PT, 0x80, 0x8 ;  /* 0x000000000008781c */ /* 0x000fd60003789070 */
[----:B------:R-:W2:Y:S01]  /*1640*/  @P0 LDG.E R14, desc[UR4][R8.64+-0xc] ;  /* 0xfffff404080e0981 */ /* 0x000ea2000c1e1900 */
[----:B0-----:R-:W-:-:S03]  /*1650*/  @P5 I2FP.F32.S32 R4, R3 ;  /* 0x0000000300045245 */ /* 0x001fc60000201400 */
[----:B------:R-:W4:Y:S02]  /*1660*/  @P4 LDG.E R12, desc[UR4][R8.64+-0x8] ;  /* 0xfffff804080c4981 */ /* 0x000f24000c1e1900 */
[----:B---3--:R-:W-:-:S04]  /*1670*/  @P5 FADD R13, R4, R13 ;  /* 0x0000000d040d5221 */ /* 0x008fc80000000000 */
[----:B------:R-:W0:Y:S01]  /*1680*/  @P5 F2I.TRUNC.NTZ R3, R13 ;  /* 0x0000000d00035305 */ /* 0x000e22000020f100 */
[C---:B------:R-:W-:Y:S02]  /*1690*/  ISETP.LT.OR P5, PT, R5.reuse, RZ, !P6 ;  /* 0x000000ff0500720c */ /* 0x040fe400077a1670 */
[----:B------:R-:W-:Y:S02]  /*16a0*/  PLOP3.LUT P3, PT, P6, P3, PT, 0x80, 0x8 ;  /* 0x000000000008781c */ /* 0x000fe40003767070 */
[----:B------:R-:W-:Y:S02]  /*16b0*/  PLOP3.LUT P2, PT, P6, P2, PT, 0x80, 0x8 ;  /* 0x000000000008781c */ /* 0x000fe40003745070 */
[----:B------:R-:W-:Y:S02]  /*16c0*/  PLOP3.LUT P1, PT, P6, P1, PT, 0x80, 0x8 ;  /* 0x000000000008781c */ /* 0x000fe40003723070 */
[----:B------:R-:W-:-:S05]  /*16d0*/  ISETP.LT.OR P6, PT, R5, 0x1, !P6 ;  /* 0x000000010500780c */ /* 0x000fca00077c1670 */
[----:B------:R-:W1:Y:S01]  /*16e0*/  @!P5 LDC.64 R6, c[0x0][0x380] ;  /* 0x0000e000ff06db82 */ /* 0x000e620000000a00 */
[----:B------:R-:W-:Y:S02]  /*16f0*/  VIADD R11, R10, UR6 ;  /* 0x000000060a0b7c36 */ /* 0x000fe40008000000 */
[----:B------:R-:W3:Y:S04]  /*1700*/  @P3 LDG.E R10, desc[UR4][R8.64+0x4] ;  /* 0x00000404080a3981 */ /* 0x000ee8000c1e1900 */
[----:B------:R-:W5:Y:S04]  /*1710*/  @P1 LDG.E R4, desc[UR4][R8.64+0xc] ;  /* 0x00000c0408041981 */ /* 0x000f68000c1e1900 */
[----:B------:R-:W3:Y:S01]  /*1720*/  @!P6 LDG.E R15, desc[UR4][R8.64+-0x4] ;  /* 0xfffffc04080fe981 */ /* 0x000ee2000c1e1900 */
[----:B-1----:R-:W-:-:S03]  /*1730*/  @!P5 IMAD.WIDE R6, R11, 0x4, R6 ;  /* 0x000000040b06d825 */ /* 0x002fc600078e0206 */
[----:B------:R1:W5:Y:S04]  /*1740*/  @P2 LDG.E R11, desc[UR4][R8.64+0x8] ;  /* 0x00000804080b2981 */ /* 0x000368000c1e1900 */
[----:B------:R3:W5:Y:S01]  /*1750*/  @!P5 LDG.E R6, desc[UR4][R6.64] ;  /* 0x000000040606d981 */ /* 0x000762000c1e1900 */
[----:B0-----:R-:W-:Y:S01]  /*1760*/  @P0 I2FP.F32.S32 R13, R3 ;  /* 0x00000003000d0245 */ /* 0x001fe20000201400 */
[----:B------:R-:W-:-:S04]  /*1770*/  @P0 VIADD R0, R0, 0x1 ;  /* 0x0000000100000836 */ /* 0x000fc80000000000 */
[----:B------:R-:W-:-:S04]  /*1780*/  @P4 VIADD R0, R0, 0x1 ;  /* 0x0000000100004836 */ /* 0x000fc80000000000 */
[----:B------:R-:W-:-:S04]  /*1790*/  @!P6 VIADD R0, R0, 0x1 ;  /* 0x000000010000e836 */ /* 0x000fc80000000000 */
[----:B------:R-:W-:-:S04]  /*17a0*/  @!P5 VIADD R0, R0, 0x1 ;  /* 0x000000010000d836 */ /* 0x000fc80000000000 */
[----:B------:R-:W-:-:S04]  /*17b0*/  @P3 VIADD R0, R0, 0x1 ;  /* 0x0000000100003836 */ /* 0x000fc80000000000 */
[----:B------:R-:W-:-:S04]  /*17c0*/  @P2 VIADD R0, R0, 0x1 ;  /* 0x0000000100002836 */ /* 0x000fc80000000000 */
[----:B------:R-:W-:-:S05]  /*17d0*/  @P1 VIADD R0, R0, 0x1 ;  /* 0x0000000100001836 */ /* 0x000fca0000000000 */
[----:B-1----:R-:W-:-:S04]  /*17e0*/  IABS R9, R0 ;  /* 0x0000000000097213 */ /* 0x002fc80000000000 */
[----:B------:R-:W0:Y:S08]  /*17f0*/  I2F.RP R8, R9 ;  /* 0x0000000900087306 */ /* 0x000e300000209400 */
[----:B0-----:R-:W-:Y:S01]  /*1800*/  MUFU.RCP R8, R8 ;  /* 0x0000000800087308 */ /* 0x001fe20000001000 */
[----:B--2---:R-:W-:-:S07]  /*1810*/  @P0 FADD R14, R13, R14 ;  /* 0x0000000e0d0e0221 */ /* 0x004fce0000000000 */
[----:B------:R-:W0:Y:S02]  /*1820*/  @P0 F2I.TRUNC.NTZ R3, R14 ;  /* 0x0000000e00030305 */ /* 0x000e24000020f100 */
[----:B0-----:R-:W-:-:S05]  /*1830*/  @P4 I2FP.F32.S32 R13, R3 ;  /* 0x00000003000d4245 */ /* 0x001fca0000201400 */
[----:B----4-:R-:W-:-:S04]  /*1840*/  @P4 FADD R12, R13, R12 ;  /* 0x0000000c0d0c4221 */ /* 0x010fc80000000000 */
[----:B------:R-:W0:Y:S02]  /*1850*/  @P4 F2I.TRUNC.NTZ R3, R12 ;  /* 0x0000000c00034305 */ /* 0x000e24000020f100 */
[----:B0-----:R-:W-:-:S05]  /*1860*/  @!P6 I2FP.F32.S32 R16, R3 ;  /* 0x000000030010e245 */ /* 0x001fca0000201400 */
[----:B---3--:R-:W-:-:S04]  /*1870*/  @!P6 FADD R15, R16, R15 ;  /* 0x0000000f100fe221 */ /* 0x008fc80000000000 */
[----:B------:R-:W0:Y:S02]  /*1880*/  @!P6 F2I.TRUNC.NTZ R3, R15 ;  /* 0x0000000f0003e305 */ /* 0x000e24000020f100 */
[----:B0-----:R-:W-:-:S05]  /*1890*/  @!P5 I2FP.F32.S32 R7, R3 ;  /* 0x000000030007d245 */ /* 0x001fca0000201400 */
[----:B-----5:R-:W-:-:S04]  /*18a0*/  @!P5 FADD R6, R7, R6 ;  /* 0x000000060706d221 */ /* 0x020fc80000000000 */
[----:B------:R-:W0:Y:S02]  /*18b0*/  @!P5 F2I.TRUNC.NTZ R3, R6 ;  /* 0x000000060003d305 */ /* 0x000e24000020f100 */
[----:B0-----:R-:W-:-:S05]  /*18c0*/  @P3 I2FP.F32.S32 R7, R3 ;  /* 0x0000000300073245 */ /* 0x001fca0000201400 */
[----:B------:R-:W-:-:S04]  /*18d0*/  @P3 FADD R10, R7, R10 ;  /* 0x0000000a070a3221 */ /* 0x000fc80000000000 */
[----:B------:R-:W0:Y:S02]  /*18e0*/  @P3 F2I.TRUNC.NTZ R3, R10 ;  /* 0x0000000a00033305 */ /* 0x000e24000020f100 */
[----:B0-----:R-:W-:-:S05]  /*18f0*/  @P2 I2FP.F32.S32 R6, R3 ;  /* 0x0000000300062245 */ /* 0x001fca0000201400 */
[----:B------:R-:W-:-:S04]  /*1900*/  @P2 FADD R11, R6, R11 ;  /* 0x0000000b060b2221 */ /* 0x000fc80000000000 */
[----:B------:R-:W0:Y:S01]  /*1910*/  @P2 F2I.TRUNC.NTZ R3, R11 ;  /* 0x0000000b00032305 */ /* 0x000e22000020f100 */
[----:B------:R-:W-:-:S07]  /*1920*/  VIADD R6, R8, 0xffffffe ;  /* 0x0ffffffe08067836 */ /* 0x000fce0000000000 */
[----:B------:R-:W1:Y:S01]  /*1930*/  F2I.FTZ.U32.TRUNC.NTZ R7, R6 ;  /* 0x0000000600077305 */ /* 0x000e62000021f000 */
[----:B0-----:R-:W-:-:S05]  /*1940*/  @P1 I2FP.F32.S32 R13, R3 ;  /* 0x00000003000d1245 */ /* 0x001fca0000201400 */
[----:B------:R-:W-:-:S04]  /*1950*/  @P1 FADD R4, R13, R4 ;  /* 0x000000040d041221 */ /* 0x000fc80000000000 */
[----:B------:R-:W0:Y:S01]  /*1960*/  @P1 F2I.TRUNC.NTZ R3, R4 ;  /* 0x0000000400031305 */ /* 0x000e22000020f100 */
[--C-:B-1----:R-:W-:Y:S01]  /*1970*/  IMAD.MOV R10, RZ, RZ, -R7.reuse ;  /* 0x000000ffff0a7224 */ /* 0x102fe200078e0a07 */
[----:B------:R-:W-:Y:S01]  /*1980*/  IABS R12, R0 ;  /* 0x00000000000c7213 */ /* 0x000fe20000000000 */
[----:B------:R-:W-:Y:S02]  /*1990*/  IMAD.MOV.U32 R6, RZ, RZ, RZ ;  /* 0x000000ffff067224 */ /* 0x000fe400078e00ff */
[----:B------:R-:W-:Y:S02]  /*19a0*/  IMAD R13, R10, R9, RZ ;  /* 0x000000090a0d7224 */ /* 0x000fe400078e02ff */
[----:B------:R-:W-:Y:S02]  /*19b0*/  IMAD.MOV R12, RZ, RZ, -R12 ;  /* 0x000000ffff0c7224 */ /* 0x000fe400078e0a0c */
[----:B------:R-:W-:Y:S01]  /*19c0*/  IMAD.HI.U32 R6, R7, R13, R6 ;  /* 0x0000000d07067227 */ /* 0x000fe200078e0006 */
[----:B0-----:R-:W-:-:S05]  /*19d0*/  IABS R8, R3 ;  /* 0x0000000300087213 */ /* 0x001fca0000000000 */
[----:B------:R-:W-:Y:S02]  /*19e0*/  IMAD.MOV.U32 R7, RZ, RZ, R8 ;  /* 0x000000ffff077224 */ /* 0x000fe400078e0008 */
[----:B------:R-:W-:Y:S02]  /*19f0*/  IMAD.MOV.U32 R8, RZ, RZ, R12 ;  /* 0x000000ffff087224 */ /* 0x000fe400078e000c */
[----:B------:R-:W-:-:S04]  /*1a00*/  IMAD.HI.U32 R4, R6, R7, RZ ;  /* 0x0000000706047227 */ /* 0x000fc800078e00ff */
[----:B------:R-:W-:-:S05]  /*1a10*/  IMAD R6, R4, R8, R7 ;  /* 0x0000000804067224 */ /* 0x000fca00078e0207 */
[----:B------:R-:W-:Y:S02]  /*1a20*/  ISETP.GT.U32.AND P1, PT, R9, R6, PT ;  /* 0x000000060900720c */ /* 0x000fe40003f24070 */
[----:B------:R-:W-:-:S11]  /*1a30*/  LOP3.LUT R3, R3, R0, RZ, 0x3c, !PT ;  /* 0x0000000003037212 */ /* 0x000fd600078e3cff */
[----:B------:R-:W-:-:S05]  /*1a40*/  @!P1 IMAD.IADD R6, R6, 0x1, -R9 ;  /* 0x0000000106069824 */ /* 0x000fca00078e0a09 */
[----:B------:R-:W-:Y:S02]  /*1a50*/  ISETP.GE.U32.AND P0, PT, R6, R9, PT ;  /* 0x000000090600720c */ /* 0x000fe40003f06070 */
[----:B------:R-:W0:Y:S01]  /*1a60*/  LDC.64 R6, c[0x0][0x388] ;  /* 0x0000e200ff067b82 */ /* 0x000e220000000a00 */
[----:B------:R-:W-:Y:S01]  /*1a70*/  ISETP.GE.AND P2, PT, R3, RZ, PT ;  /* 0x000000ff0300720c */ /* 0x000fe20003f46270 */
[----:B------:R-:W-:Y:S01]  /*1a80*/  @!P1 VIADD R4, R4, 0x1 ;  /* 0x0000000104049836 */ /* 0x000fe20000000000 */
[----:B------:R-:W-:Y:S01]  /*1a90*/  ISETP.NE.AND P1, PT, R0, RZ, PT ;  /* 0x000000ff0000720c */ /* 0x000fe20003f25270 */
[----:B------:R-:W-:-:S07]  /*1aa0*/  IMAD R3, R2, UR6, R5 ;  /* 0x0000000602037c24 */ /* 0x000fce000f8e0205 */
[----:B------:R-:W-:-:S04]  /*1ab0*/  @P0 VIADD R4, R4, 0x1 ;  /* 0x0000000104040836 */ /* 0x000fc80000000000 */
[----:B------:R-:W-:Y:S01]  /*1ac0*/  @!P2 IMAD.MOV R4, RZ, RZ, -R4 ;  /* 0x000000ffff04a224 */ /* 0x000fe200078e0a04 */
[----:B------:R-:W-:-:S04]  /*1ad0*/  @!P1 LOP3.LUT R4, RZ, R0, RZ, 0x33, !PT ;  /* 0x00000000ff049212 */ /* 0x000fc800078e33ff */
[----:B------:R-:W-:Y:S01]  /*1ae0*/  I2FP.F32.S32 R5, R4 ;  /* 0x0000000400057245 */ /* 0x000fe20000201400 */
[----:B0-----:R-:W-:-:S05]  /*1af0*/  IMAD.WIDE R2, R3, 0x4, R6 ;  /* 0x0000000403027825 */ /* 0x001fca00078e0206 */
[----:B------:R-:W-:Y:S01]  /*1b00*/  STG.E desc[UR4][R2.64], R5 ;  /* 0x0000000502007986 */ /* 0x000fe2000c101904 */
[----:B------:R-:W-:Y:S05]  /*1b10*/  EXIT ;  /* 0x000000000000794d */ /* 0x000fea0003800000 */
.L_x_0:
[----:B------:R-:W-:-:S00]  /*1b20*/  BRA `(.L_x_0) ;  /* 0xfffffffc00fc7947 */ /* 0x000fc0000383ffff */
[----:B------:R-:W-:-:S00]  /*1b30*/  NOP ;  /* 0x0000000000007918 */ /* 0x000fc00000000000 */
        /* <DEDUP_REMOVED lines=12> */
.L_x_1:


//--------------------- .nv.shared.reserved.0     --------------------------
	.section	.nv.shared.reserved.0,"aw",@nobits
	.weak		__nv_reservedSMEM_offset_0_alias
	.size		__nv_reservedSMEM_offset_0_alias, 0, 64
	.other		__nv_reservedSMEM_offset_0_alias,@"STO_CUDA_RESERVED_SHARED STV_DEFAULT"
__nv_reservedSMEM_offset_0_alias:
	.zero		0
	.zero		64


//--------------------- .nv.constant0._Z10blurKernelPfS_ii --------------------------
	.section	.nv.constant0._Z10blurKernelPfS_ii,"a",@progbits
	.sectionflags	@""
	.align	4
.nv.constant0._Z10blurKernelPfS_ii:
	.zero		920


//--------------------- SYMBOLS --------------------------

	.type		.nv.reservedSmem.offset0,@object
	.size		.nv.reservedSmem.offset0,0x4
